	.headerflags	@"EF_CUDA_TEXMODE_UNIFIED EF_CUDA_64BIT_ADDRESS EF_CUDA_ACCELERATORS EF_CUDA_SM90 EF_CUDA_VIRTUAL_SM(EF_CUDA_SM90)"
	.elftype	@"ET_EXEC"


//--------------------- .nv.info                  --------------------------
	.section	.nv.info,"",@"SHT_CUDA_INFO"
	.align	4


	//----- nvinfo : EIATTR_REGCOUNT
	.align		4
        /*0000*/ 	.byte	0x04, 0x2f
        /*0002*/ 	.short	(.L_3 - .L_2)
	.align		4
.L_2:
        /*0004*/ 	.word	index@(triton_poi_fused__native_batch_norm_legit_no_training_add_convolution_relu_19)
        /*0008*/ 	.word	0x0000001e


	//----- nvinfo : EIATTR_MIN_STACK_SIZE
	.align		4
.L_3:
        /*000c*/ 	.byte	0x04, 0x12
        /*000e*/ 	.short	(.L_5 - .L_4)
	.align		4
.L_4:
        /*0010*/ 	.word	index@(triton_poi_fused__native_batch_norm_legit_no_training_add_convolution_relu_19)
        /*0014*/ 	.word	0x00000000


	//----- nvinfo : EIATTR_FRAME_SIZE
	.align		4
.L_5:
        /*0018*/ 	.byte	0x04, 0x11
        /*001a*/ 	.short	(.L_7 - .L_6)
	.align		4
.L_6:
        /*001c*/ 	.word	index@(triton_poi_fused__native_batch_norm_legit_no_training_add_convolution_relu_19)
        /*0020*/ 	.word	0x00000000


	//----- nvinfo : EIATTR_MIN_STACK_SIZE
	.align		4
.L_7:
        /*0024*/ 	.byte	0x04, 0x12
        /*0026*/ 	.short	(.L_9 - .L_8)
	.align		4
.L_8:
        /*0028*/ 	.word	index@(triton_poi_fused__native_batch_norm_legit_no_training_add_convolution_relu_19)
        /*002c*/ 	.word	0x00000000
.L_9:


//--------------------- .nv.info.triton_poi_fused__native_batch_norm_legit_no_training_add_convolution_relu_19 --------------------------
	.section	.nv.info.triton_poi_fused__native_batch_norm_legit_no_training_add_convolution_relu_19,"",@"SHT_CUDA_INFO"
	.sectionflags	@""
	.align	4


	//----- nvinfo : EIATTR_CUDA_API_VERSION
	.align		4
        /*0000*/ 	.byte	0x04, 0x37
        /*0002*/ 	.short	(.L_11 - .L_10)
.L_10:
        /*0004*/ 	.word	0x0000007c


	//----- nvinfo : EIATTR_KPARAM_INFO
	.align		4
.L_11:
        /*0008*/ 	.byte	0x04, 0x17
        /*000a*/ 	.short	(.L_13 - .L_12)
.L_12:
        /*000c*/ 	.word	0x00000000
        /*0010*/ 	.short	0x0008
        /*0012*/ 	.short	0x0040
        /*0014*/ 	.byte	0x00, 0xf0, 0x11, 0x00


	//----- nvinfo : EIATTR_KPARAM_INFO
	.align		4
.L_13:
        /*0018*/ 	.byte	0x04, 0x17
        /*001a*/ 	.short	(.L_15 - .L_14)
.L_14:
        /*001c*/ 	.word	0x00000000
        /*0020*/ 	.short	0x0007
        /*0022*/ 	.short	0x0038
        /*0024*/ 	.byte	0x00, 0xf4, 0x21, 0x00


	//----- nvinfo : EIATTR_KPARAM_INFO
	.align		4
.L_15:
        /*0028*/ 	.byte	0x04, 0x17
        /*002a*/ 	.short	(.L_17 - .L_16)
.L_16:
        /*002c*/ 	.word	0x00000000
        /*0030*/ 	.short	0x0006
        /*0032*/ 	.short	0x0030
        /*0034*/ 	.byte	0x00, 0xf4, 0x21, 0x00


	//----- nvinfo : EIATTR_KPARAM_INFO
	.align		4
.L_17:
        /*0038*/ 	.byte	0x04, 0x17
        /*003a*/ 	.short	(.L_19 - .L_18)
.L_18:
        /*003c*/ 	.word	0x00000000
        /*0040*/ 	.short	0x0005
        /*0042*/ 	.short	0x0028
        /*0044*/ 	.byte	0x00, 0xf4, 0x21, 0x00


	//----- nvinfo : EIATTR_KPARAM_INFO
	.align		4
.L_19:
        /*0048*/ 	.byte	0x04, 0x17
        /*004a*/ 	.short	(.L_21 - .L_20)
.L_20:
        /*004c*/ 	.word	0x00000000
        /*0050*/ 	.short	0x0004
        /*0052*/ 	.short	0x0020
        /*0054*/ 	.byte	0x00, 0xf4, 0x21, 0x00


	//----- nvinfo : EIATTR_KPARAM_INFO
	.align		4
.L_21:
        /*0058*/ 	.byte	0x04, 0x17
        /*005a*/ 	.short	(.L_23 - .L_22)
.L_22:
        /*005c*/ 	.word	0x00000000
        /*0060*/ 	.short	0x0003
        /*0062*/ 	.short	0x0018
        /*0064*/ 	.byte	0x00, 0xf4, 0x21, 0x00


	//----- nvinfo : EIATTR_KPARAM_INFO
	.align		4
.L_23:
        /*0068*/ 	.byte	0x04, 0x17
        /*006a*/ 	.short	(.L_25 - .L_24)
.L_24:
        /*006c*/ 	.word	0x00000000
        /*0070*/ 	.short	0x0002
        /*0072*/ 	.short	0x0010
        /*0074*/ 	.byte	0x00, 0xf4, 0x21, 0x00


	//----- nvinfo : EIATTR_KPARAM_INFO
	.align		4
.L_25:
        /*0078*/ 	.byte	0x04, 0x17
        /*007a*/ 	.short	(.L_27 - .L_26)
.L_26:
        /*007c*/ 	.word	0x00000000
        /*0080*/ 	.short	0x0001
        /*0082*/ 	.short	0x0008
        /*0084*/ 	.byte	0x00, 0xf4, 0x21, 0x00


	//----- nvinfo : EIATTR_KPARAM_INFO
	.align		4
.L_27:
        /*0088*/ 	.byte	0x04, 0x17
        /*008a*/ 	.short	(.L_29 - .L_28)
.L_28:
        /*008c*/ 	.word	0x00000000
        /*0090*/ 	.short	0x0000
        /*0092*/ 	.short	0x0000
        /*0094*/ 	.byte	0x00, 0xf4, 0x21, 0x00


	//----- nvinfo : EIATTR_SPARSE_MMA_MASK
	.align		4
.L_29:
        /*0098*/ 	.byte	0x03, 0x50
        /*009a*/ 	.short	0x0000


	//----- nvinfo : EIATTR_MAXREG_COUNT
	.align		4
        /*009c*/ 	.byte	0x03, 0x1b
        /*009e*/ 	.short	0x00ff


	//----- nvinfo : EIATTR_EXIT_INSTR_OFFSETS
	.align		4
        /*00a0*/ 	.byte	0x04, 0x1c
        /*00a2*/ 	.short	(.L_31 - .L_30)


	//   ....[0]....
.L_30:
        /*00a4*/ 	.word	0x000004f0


	//   ....[1]....
        /*00a8*/ 	.word	0x00000510


	//----- nvinfo : EIATTR_REQNTID
	.align		4
.L_31:
        /*00ac*/ 	.byte	0x04, 0x10
        /*00ae*/ 	.short	(.L_33 - .L_32)
.L_32:
        /*00b0*/ 	.word	0x00000080
        /*00b4*/ 	.word	0x00000001
        /*00b8*/ 	.word	0x00000001


	//----- nvinfo : EIATTR_CBANK_PARAM_SIZE
	.align		4
.L_33:
        /*00bc*/ 	.byte	0x03, 0x19
        /*00be*/ 	.short	0x0044


	//----- nvinfo : EIATTR_PARAM_CBANK
	.align		4
        /*00c0*/ 	.byte	0x04, 0x0a
        /*00c2*/ 	.short	(.L_35 - .L_34)
	.align		4
.L_34:
        /*00c4*/ 	.word	index@(.nv.constant0.triton_poi_fused__native_batch_norm_legit_no_training_add_convolution_relu_19)
        /*00c8*/ 	.short	0x0210
        /*00ca*/ 	.short	0x0044


	//----- nvinfo : EIATTR_SW_WAR
	.align		4
.L_35:
        /*00cc*/ 	.byte	0x04, 0x36
        /*00ce*/ 	.short	(.L_37 - .L_36)
.L_36:
        /*00d0*/ 	.word	0x00000008
.L_37:


//--------------------- .nv.callgraph             --------------------------
	.section	.nv.callgraph,"",@"SHT_CUDA_CALLGRAPH"
	.align	4
	.sectionentsize	8
	.align		4
        /*0000*/ 	.word	0x00000000
	.align		4
        /*0004*/ 	.word	0xffffffff
	.align		4
        /*0008*/ 	.word	0x00000000
	.align		4
        /*000c*/ 	.word	0xfffffffe
	.align		4
        /*0010*/ 	.word	0x00000000
	.align		4
        /*0014*/ 	.word	0xfffffffd
	.align		4
        /*0018*/ 	.word	0x00000000
	.align		4
        /*001c*/ 	.word	0xfffffffc


//--------------------- .nv.constant4             --------------------------
	.section	.nv.constant4,"a",@progbits
	.align	8
	.align		8
.nv.constant4:
        /*0000*/ 	.dword	_$_str
	.align		8
        /*0008*/ 	.dword	_$_str_$_2


//--------------------- .text.triton_poi_fused__native_batch_norm_legit_no_training_add_convolution_relu_19 --------------------------
	.section	.text.triton_poi_fused__native_batch_norm_legit_no_training_add_convolution_relu_19,"ax",@progbits
	.align	128
        .global         triton_poi_fused__native_batch_norm_legit_no_training_add_convolution_relu_19
        .type           triton_poi_fused__native_batch_norm_legit_no_training_add_convolution_relu_19,@function
        .size           triton_poi_fused__native_batch_norm_legit_no_training_add_convolution_relu_19,(.L_x_1 - triton_poi_fused__native_batch_norm_legit_no_training_add_convolution_relu_19)
        .other          triton_poi_fused__native_batch_norm_legit_no_training_add_convolution_relu_19,@"STO_CUDA_ENTRY STV_DEFAULT"
triton_poi_fused__native_batch_norm_legit_no_training_add_convolution_relu_19:
.text.triton_poi_fused__native_batch_norm_legit_no_training_add_convolution_relu_19:
[----:B------:R-:W0:Y:S01]  /*0000*/  LDC R1, c[0x0][0x28] ;  /* 0x00000a00ff017b82 */ /* 0x000e220000000800 */
[----:B------:R-:W1:Y:S07]  /*0010*/  S2R R0, SR_TID.X ;  /* 0x0000000000007919 */ /* 0x000e6e0000002100 */
[----:B------:R-:W2:Y:S01]  /*0020*/  LDC.64 R2, c[0x0][0x230] ;  /* 0x00008c00ff027b82 */ /* 0x000ea20000000a00 */
[----:B------:R-:W-:Y:S01]  /*0030*/  CS2R R12, SRZ ;  /* 0x00000000000c7805 */ /* 0x000fe2000001ff00 */
[----:B------:R-:W-:Y:S01]  /*0040*/  ULDC.64 UR4, c[0x0][0x208] ;  /* 0x0000820000047ab9 */ /* 0x000fe20000000a00 */
[----:B------:R-:W3:Y:S05]  /*0050*/  S2R R7, SR_CTAID.X ;  /* 0x0000000000077919 */ /* 0x000eea0000002500 */
[----:B------:R-:W4:Y:S08]  /*0060*/  LDC.64 R22, c[0x0][0x218] ;  /* 0x00008600ff167b82 */ /* 0x000f300000000a00 */
[----:B------:R-:W5:Y:S08]  /*0070*/  LDC.64 R24, c[0x0][0x220] ;  /* 0x00008800ff187b82 */ /* 0x000f700000000a00 */
[----:B------:R-:W5:Y:S01]  /*0080*/  LDC.64 R20, c[0x0][0x228] ;  /* 0x00008a00ff147b82 */ /* 0x000f620000000a00 */
[----:B-1----:R-:W-:-:S07]  /*0090*/  SHF.L.U32 R0, R0, 0x1, RZ ;  /* 0x0000000100007819 */ /* 0x002fce00000006ff */
[----:B------:R-:W1:Y:S01]  /*00a0*/  LDC.64 R18, c[0x0][0x238] ;  /* 0x00008e00ff127b82 */ /* 0x000e620000000a00 */
[----:B---3--:R-:W-:Y:S02]  /*00b0*/  SHF.R.S32.HI R5, RZ, 0x17, R7 ;  /* 0x00000017ff057819 */ /* 0x008fe40000011407 */
[----:B------:R-:W-:Y:S02]  /*00c0*/  LOP3.LUT R0, R0, 0xfe, RZ, 0xc0, !PT ;  /* 0x000000fe00007812 */ /* 0x000fe400078ec0ff */
[----:B------:R-:W-:-:S03]  /*00d0*/  SGXT R5, R5, 0x1 ;  /* 0x000000010505781a */ /* 0x000fc60000000200 */
[----:B------:R-:W3:Y:S01]  /*00e0*/  LDC.64 R16, c[0x0][0x240] ;  /* 0x00009000ff107b82 */ /* 0x000ee20000000a00 */
[----:B------:R-:W-:-:S04]  /*00f0*/  LEA R0, R7, R0, 0x8 ;  /* 0x0000000007007211 */ /* 0x000fc800078e40ff */
[----:B------:R-:W-:Y:S02]  /*0100*/  LEA.HI R5, R5, R0, RZ, 0x2 ;  /* 0x0000000005057211 */ /* 0x000fe400078f10ff */
[----:B------:R-:W-:Y:S02]  /*0110*/  ISETP.GE.AND P0, PT, R0, 0x400, PT ;  /* 0x000004000000780c */ /* 0x000fe40003f06270 */
[----:B------:R-:W-:-:S04]  /*0120*/  LOP3.LUT R5, R5, 0xfffffffc, RZ, 0xc0, !PT ;  /* 0xfffffffc05057812 */ /* 0x000fc800078ec0ff */
[----:B------:R-:W-:Y:S02]  /*0130*/  IADD3 R14, R0, -R5, RZ ;  /* 0x80000005000e7210 */ /* 0x000fe40007ffe0ff */
[----:B------:R-:W1:Y:S03]  /*0140*/  LDC.64 R4, c[0x0][0x210] ;  /* 0x00008400ff047b82 */ /* 0x000e660000000a00 */
[----:B--2---:R-:W-:-:S05]  /*0150*/  IMAD.WIDE R2, R14, 0x4, R2 ;  /* 0x000000040e027825 */ /* 0x004fca00078e0202 */
[----:B------:R1:W2:Y:S01]  /*0160*/  @!P0 LDG.E.EL.64 R12, desc[UR4][R2.64] ;  /* 0x00000004020c8981 */ /* 0x0002a2000c2e1b00 */
[----:B------:R-:W-:Y:S02]  /*0170*/  CS2R R6, SRZ ;  /* 0x0000000000067805 */ /* 0x000fe4000001ff00 */
[----:B------:R-:W-:Y:S01]  /*0180*/  CS2R R8, SRZ ;  /* 0x0000000000087805 */ /* 0x000fe2000001ff00 */
[----:B----4-:R-:W-:Y:S01]  /*0190*/  IMAD.WIDE R22, R14, 0x4, R22 ;  /* 0x000000040e167825 */ /* 0x010fe200078e0216 */
[----:B------:R-:W-:-:S03]  /*01a0*/  CS2R R10, SRZ ;  /* 0x00000000000a7805 */ /* 0x000fc6000001ff00 */
[----:B-----5:R-:W-:Y:S01]  /*01b0*/  IMAD.WIDE R24, R0, 0x4, R24 ;  /* 0x0000000400187825 */ /* 0x020fe200078e0218 */
[----:B------:R-:W4:Y:S03]  /*01c0*/  @!P0 LDG.E.EL.64 R6, desc[UR4][R22.64] ;  /* 0x0000000416068981 */ /* 0x000f26000c2e1b00 */
[----:B0-----:R-:W-:Y:S01]  /*01d0*/  IMAD.WIDE R20, R14, 0x4, R20 ;  /* 0x000000040e147825 */ /* 0x001fe200078e0214 */
[----:B------:R-:W5:Y:S03]  /*01e0*/  @!P0 LDG.E.64 R10, desc[UR4][R24.64] ;  /* 0x00000004180a8981 */ /* 0x000f66000c1e1b00 */
[----:B-1----:R-:W-:Y:S01]  /*01f0*/  IMAD.WIDE R2, R0, 0x4, R4 ;  /* 0x0000000400027825 */ /* 0x002fe200078e0204 */
[----:B------:R-:W-:-:S04]  /*0200*/  CS2R R4, SRZ ;  /* 0x0000000000047805 */ /* 0x000fc8000001ff00 */
[----:B------:R-:W4:Y:S01]  /*0210*/  @!P0 LDG.E.64 R8, desc[UR4][R2.64] ;  /* 0x0000000402088981 */ /* 0x000f22000c1e1b00 */
[----:B------:R-:W-:-:S03]  /*0220*/  IMAD.WIDE R18, R14, 0x4, R18 ;  /* 0x000000040e127825 */ /* 0x000fc600078e0212 */
[----:B------:R-:W5:Y:S01]  /*0230*/  @!P0 LDG.E.EL.64 R4, desc[UR4][R20.64] ;  /* 0x0000000414048981 */ /* 0x000f62000c2e1b00 */
[----:B---3--:R-:W-:Y:S01]  /*0240*/  IMAD.WIDE R26, R14, 0x4, R16 ;  /* 0x000000040e1a7825 */ /* 0x008fe200078e0210 */
[----:B------:R-:W-:Y:S02]  /*0250*/  CS2R R16, SRZ ;  /* 0x0000000000107805 */ /* 0x000fe4000001ff00 */
[----:B------:R-:W-:-:S04]  /*0260*/  CS2R R14, SRZ ;  /* 0x00000000000e7805 */ /* 0x000fc8000001ff00 */
[----:B------:R0:W3:Y:S04]  /*0270*/  @!P0 LDG.E.EL.64 R16, desc[UR4][R18.64] ;  /* 0x0000000412108981 */ /* 0x0000e8000c2e1b00 */
[----:B------:R-:W3:Y:S01]  /*0280*/  @!P0 LDG.E.EL.64 R14, desc[UR4][R26.64] ;  /* 0x000000041a0e8981 */ /* 0x000ee2000c2e1b00 */
[----:B0-----:R-:W-:Y:S01]  /*0290*/  HFMA2.MMA R18, -RZ, RZ, 1.625, 0 ;  /* 0x3e800000ff127435 */ /* 0x001fe200000001ff */
[----:B--2---:R-:W-:Y:S01]  /*02a0*/  FADD R12, R12, 9.9999997473787516356e-06 ;  /* 0x3727c5ac0c0c7421 */ /* 0x004fe20000000000 */
[----:B------:R-:W-:-:S03]  /*02b0*/  FADD R13, R13, 9.9999997473787516356e-06 ;  /* 0x3727c5ac0d0d7421 */ /* 0x000fc60000000000 */
[----:B------:R-:W0:Y:S08]  /*02c0*/  MUFU.SQRT R22, R12 ;  /* 0x0000000c00167308 */ /* 0x000e300000002000 */
[----:B------:R1:W2:Y:S01]  /*02d0*/  MUFU.SQRT R23, R13 ;  /* 0x0000000d00177308 */ /* 0x0002a20000002000 */
[C---:B0-----:R-:W-:Y:S02]  /*02e0*/  FSETP.GT.AND P1, PT, R22.reuse, 8.50705917302346158658e+37, PT ;  /* 0x7e8000001600780b */ /* 0x041fe40003f24000 */
[----:B------:R-:W-:Y:S01]  /*02f0*/  FSETP.GEU.AND P3, PT, R22, 1.175494350822287508e-38, PT ;  /* 0x008000001600780b */ /* 0x000fe20003f6e000 */
[----:B----4-:R-:W-:Y:S01]  /*0300*/  FADD R19, R6, R8 ;  /* 0x0000000806137221 */ /* 0x010fe20000000000 */
[----:B-1----:R-:W0:Y:S01]  /*0310*/  LDC.64 R12, c[0x0][0x248] ;  /* 0x00009200ff0c7b82 */ /* 0x002e220000000a00 */
[----:B--2---:R-:W-:-:S02]  /*0320*/  FSETP.GT.AND P2, PT, R23, 8.50705917302346158658e+37, PT ;  /* 0x7e8000001700780b */ /* 0x004fc40003f44000 */
[----:B------:R-:W-:-:S06]  /*0330*/  FSETP.GEU.AND P4, PT, R23, 1.175494350822287508e-38, PT ;  /* 0x008000001700780b */ /* 0x000fcc0003f8e000 */
[----:B------:R-:W-:-:S04]  /*0340*/  @P1 FMUL R22, R22, 0.25 ;  /* 0x3e80000016161820 */ /* 0x000fc80000400000 */
[----:B------:R-:W-:Y:S01]  /*0350*/  @!P3 FMUL R22, R22, 16777216 ;  /* 0x4b8000001616b820 */ /* 0x000fe20000400000 */
[----:B------:R-:W-:-:S04]  /*0360*/  @P2 FMUL R23, R23, 0.25 ;  /* 0x3e80000017172820 */ /* 0x000fc80000400000 */
[----:B------:R-:W-:Y:S01]  /*0370*/  @!P4 FMUL R23, R23, 16777216 ;  /* 0x4b8000001717c820 */ /* 0x000fe20000400000 */
[----:B------:R-:W1:Y:S01]  /*0380*/  MUFU.RCP R22, R22 ;  /* 0x0000001600167308 */ /* 0x000e620000001000 */
[----:B------:R-:W-:-:S07]  /*0390*/  FSEL R21, R18, 1, P1 ;  /* 0x3f80000012157808 */ /* 0x000fce0000800000 */
[----:B------:R-:W2:Y:S01]  /*03a0*/  MUFU.RCP R23, R23 ;  /* 0x0000001700177308 */ /* 0x000ea20000001000 */
[----:B------:R-:W-:Y:S01]  /*03b0*/  FSEL R18, R18, 1, P2 ;  /* 0x3f80000012127808 */ /* 0x000fe20001000000 */
[----:B------:R-:W-:Y:S01]  /*03c0*/  FADD R6, R7, R9 ;  /* 0x0000000907067221 */ /* 0x000fe20000000000 */
[----:B------:R-:W-:Y:S01]  /*03d0*/  @!P3 FMUL R21, R21, 16777216 ;  /* 0x4b8000001515b820 */ /* 0x000fe20000400000 */
[----:B-----5:R-:W-:Y:S02]  /*03e0*/  FADD R10, R19, R10 ;  /* 0x0000000a130a7221 */ /* 0x020fe40000000000 */
[----:B------:R-:W-:Y:S01]  /*03f0*/  @!P4 FMUL R18, R18, 16777216 ;  /* 0x4b8000001212c820 */ /* 0x000fe20000400000 */
[----:B------:R-:W-:Y:S01]  /*0400*/  FADD R11, R6, R11 ;  /* 0x0000000b060b7221 */ /* 0x000fe20000000000 */
[----:B-1----:R-:W-:Y:S01]  /*0410*/  FMUL R21, R22, R21 ;  /* 0x0000001516157220 */ /* 0x002fe20000400000 */
[----:B------:R-:W-:Y:S02]  /*0420*/  FADD R4, R10, -R4 ;  /* 0x800000040a047221 */ /* 0x000fe40000000000 */
[----:B------:R-:W-:Y:S01]  /*0430*/  FADD R5, R11, -R5 ;  /* 0x800000050b057221 */ /* 0x000fe20000000000 */
[----:B--2---:R-:W-:Y:S01]  /*0440*/  FMUL R18, R23, R18 ;  /* 0x0000001217127220 */ /* 0x004fe20000400000 */
[----:B------:R-:W-:-:S03]  /*0450*/  FMUL R21, R4, R21 ;  /* 0x0000001504157220 */ /* 0x000fc60000400000 */
[----:B------:R-:W-:Y:S01]  /*0460*/  FMUL R18, R5, R18 ;  /* 0x0000001205127220 */ /* 0x000fe20000400000 */
[----:B---3--:R-:W-:-:S03]  /*0470*/  FFMA R14, R21, R16, R14 ;  /* 0x00000010150e7223 */ /* 0x008fc6000000000e */
[----:B------:R-:W-:Y:S01]  /*0480*/  FFMA R15, R18, R17, R15 ;  /* 0x00000011120f7223 */ /* 0x000fe2000000000f */
[----:B------:R0:W-:Y:S01]  /*0490*/  @!P0 STG.E.64 desc[UR4][R2.64], R10 ;  /* 0x0000000a02008986 */ /* 0x0001e2000c101b04 */
[----:B------:R-:W-:-:S03]  /*04a0*/  FSETP.GEU.AND P1, PT, R14, RZ, PT ;  /* 0x000000ff0e00720b */ /* 0x000fc60003f2e000 */
[C---:B------:R-:W-:Y:S01]  /*04b0*/  FSETP.GEU.AND P2, PT, R15.reuse, RZ, PT ;  /* 0x000000ff0f00720b */ /* 0x040fe20003f4e000 */
[----:B0-----:R-:W-:Y:S01]  /*04c0*/  IMAD.WIDE R12, R0, 0x4, R12 ;  /* 0x00000004000c7825 */ /* 0x001fe200078e020c */
[----:B------:R-:W-:Y:S02]  /*04d0*/  FSEL R14, R14, RZ, P1 ;  /* 0x000000ff0e0e7208 */ /* 0x000fe40000800000 */
[----:B------:R-:W-:Y:S01]  /*04e0*/  FSEL R15, R15, RZ, P2 ;  /* 0x000000ff0f0f7208 */ /* 0x000fe20001000000 */
[----:B------:R-:W-:Y:S08]  /*04f0*/  @P0 EXIT ;  /* 0x000000000000094d */ /* 0x000ff00003800000 */
[----:B------:R-:W-:Y:S01]  /*0500*/  STG.E.64 desc[UR4][R12.64], R14 ;  /* 0x0000000e0c007986 */ /* 0x000fe2000c101b04 */
[----:B------:R-:W-:Y:S05]  /*0510*/  EXIT ;  /* 0x000000000000794d */ /* 0x000fea0003800000 */
.L_x_0:
[----:B------:R-:W-:-:S00]  /*0520*/  BRA `(.L_x_0) ;  /* 0xfffffffc00fc7947 */ /* 0x000fc0000383ffff */
[----:B------:R-:W-:-:S00]  /*0530*/  NOP ;  /* 0x0000000000007918 */ /* 0x000fc00000000000 */
        /* <DEDUP_REMOVED lines=12> */
.L_x_1:


//--------------------- .nv.global.init           --------------------------
	.section	.nv.global.init,"aw",@progbits
.nv.global.init:
	.type		_$_str,@object
	.size		_$_str,(_$_str_$_2 - _$_str)
_$_str:
        /*0000*/ 	.byte	0x5f, 0x5f, 0x43, 0x55, 0x44, 0x41, 0x5f, 0x46, 0x54, 0x5a, 0x00
	.type		_$_str_$_2,@object
	.size		_$_str_$_2,(.L_1 - _$_str_$_2)
_$_str_$_2:
        /*000b*/ 	.byte	0x5f, 0x5f, 0x43, 0x55, 0x44, 0x41, 0x5f, 0x50, 0x52, 0x45, 0x43, 0x5f, 0x53, 0x51, 0x52, 0x54
        /*001b*/ 	.byte	0x00
.L_1:


//--------------------- .nv.constant0.triton_poi_fused__native_batch_norm_legit_no_training_add_convolution_relu_19 --------------------------
	.section	.nv.constant0.triton_poi_fused__native_batch_norm_legit_no_training_add_convolution_relu_19,"a",@progbits
	.sectionflags	@""
	.align	4
.nv.constant0.triton_poi_fused__native_batch_norm_legit_no_training_add_convolution_relu_19:
	.zero		596
